	.headerflags	@"EF_CUDA_TEXMODE_UNIFIED EF_CUDA_64BIT_ADDRESS EF_CUDA_ACCELERATORS EF_CUDA_SM90 EF_CUDA_VIRTUAL_SM(EF_CUDA_SM90)"
	.elftype	@"ET_EXEC"


//--------------------- .nv.info                  --------------------------
	.section	.nv.info,"",@"SHT_CUDA_INFO"
	.align	4


	//----- nvinfo : EIATTR_REGCOUNT
	.align		4
        /*0000*/ 	.byte	0x04, 0x2f
        /*0002*/ 	.short	(.L_1 - .L_0)
	.align		4
.L_0:
        /*0004*/ 	.word	index@(triton_poi_fused_convolution_20)
        /*0008*/ 	.word	0x0000000c


	//----- nvinfo : EIATTR_MIN_STACK_SIZE
	.align		4
.L_1:
        /*000c*/ 	.byte	0x04, 0x12
        /*000e*/ 	.short	(.L_3 - .L_2)
	.align		4
.L_2:
        /*0010*/ 	.word	index@(triton_poi_fused_convolution_20)
        /*0014*/ 	.word	0x00000000


	//----- nvinfo : EIATTR_FRAME_SIZE
	.align		4
.L_3:
        /*0018*/ 	.byte	0x04, 0x11
        /*001a*/ 	.short	(.L_5 - .L_4)
	.align		4
.L_4:
        /*001c*/ 	.word	index@(triton_poi_fused_convolution_20)
        /*0020*/ 	.word	0x00000000


	//----- nvinfo : EIATTR_MIN_STACK_SIZE
	.align		4
.L_5:
        /*0024*/ 	.byte	0x04, 0x12
        /*0026*/ 	.short	(.L_7 - .L_6)
	.align		4
.L_6:
        /*0028*/ 	.word	index@(triton_poi_fused_convolution_20)
        /*002c*/ 	.word	0x00000000
.L_7:


//--------------------- .nv.info.triton_poi_fused_convolution_20 --------------------------
	.section	.nv.info.triton_poi_fused_convolution_20,"",@"SHT_CUDA_INFO"
	.sectionflags	@""
	.align	4


	//----- nvinfo : EIATTR_CUDA_API_VERSION
	.align		4
        /*0000*/ 	.byte	0x04, 0x37
        /*0002*/ 	.short	(.L_9 - .L_8)
.L_8:
        /*0004*/ 	.word	0x0000007c


	//----- nvinfo : EIATTR_KPARAM_INFO
	.align		4
.L_9:
        /*0008*/ 	.byte	0x04, 0x17
        /*000a*/ 	.short	(.L_11 - .L_10)
.L_10:
        /*000c*/ 	.word	0x00000000
        /*0010*/ 	.short	0x0002
        /*0012*/ 	.short	0x0010
        /*0014*/ 	.byte	0x00, 0xf0, 0x11, 0x00


	//----- nvinfo : EIATTR_KPARAM_INFO
	.align		4
.L_11:
        /*0018*/ 	.byte	0x04, 0x17
        /*001a*/ 	.short	(.L_13 - .L_12)
.L_12:
        /*001c*/ 	.word	0x00000000
        /*0020*/ 	.short	0x0001
        /*0022*/ 	.short	0x0008
        /*0024*/ 	.byte	0x00, 0xf4, 0x21, 0x00


	//----- nvinfo : EIATTR_KPARAM_INFO
	.align		4
.L_13:
        /*0028*/ 	.byte	0x04, 0x17
        /*002a*/ 	.short	(.L_15 - .L_14)
.L_14:
        /*002c*/ 	.word	0x00000000
        /*0030*/ 	.short	0x0000
        /*0032*/ 	.short	0x0000
        /*0034*/ 	.byte	0x00, 0xf4, 0x21, 0x00


	//----- nvinfo : EIATTR_SPARSE_MMA_MASK
	.align		4
.L_15:
        /*0038*/ 	.byte	0x03, 0x50
        /*003a*/ 	.short	0x0000


	//----- nvinfo : EIATTR_MAXREG_COUNT
	.align		4
        /*003c*/ 	.byte	0x03, 0x1b
        /*003e*/ 	.short	0x00ff


	//----- nvinfo : EIATTR_EXIT_INSTR_OFFSETS
	.align		4
        /*0040*/ 	.byte	0x04, 0x1c
        /*0042*/ 	.short	(.L_17 - .L_16)


	//   ....[0]....
.L_16:
        /*0044*/ 	.word	0x00000150


	//----- nvinfo : EIATTR_REQNTID
	.align		4
.L_17:
        /*0048*/ 	.byte	0x04, 0x10
        /*004a*/ 	.short	(.L_19 - .L_18)
.L_18:
        /*004c*/ 	.word	0x00000100
        /*0050*/ 	.word	0x00000001
        /*0054*/ 	.word	0x00000001


	//----- nvinfo : EIATTR_CBANK_PARAM_SIZE
	.align		4
.L_19:
        /*0058*/ 	.byte	0x03, 0x19
        /*005a*/ 	.short	0x0014


	//----- nvinfo : EIATTR_PARAM_CBANK
	.align		4
        /*005c*/ 	.byte	0x04, 0x0a
        /*005e*/ 	.short	(.L_21 - .L_20)
	.align		4
.L_20:
        /*0060*/ 	.word	index@(.nv.constant0.triton_poi_fused_convolution_20)
        /*0064*/ 	.short	0x0210
        /*0066*/ 	.short	0x0014


	//----- nvinfo : EIATTR_SW_WAR
	.align		4
.L_21:
        /*0068*/ 	.byte	0x04, 0x36
        /*006a*/ 	.short	(.L_23 - .L_22)
.L_22:
        /*006c*/ 	.word	0x00000008
.L_23:


//--------------------- .nv.callgraph             --------------------------
	.section	.nv.callgraph,"",@"SHT_CUDA_CALLGRAPH"
	.align	4
	.sectionentsize	8
	.align		4
        /*0000*/ 	.word	0x00000000
	.align		4
        /*0004*/ 	.word	0xffffffff
	.align		4
        /*0008*/ 	.word	0x00000000
	.align		4
        /*000c*/ 	.word	0xfffffffe
	.align		4
        /*0010*/ 	.word	0x00000000
	.align		4
        /*0014*/ 	.word	0xfffffffd
	.align		4
        /*0018*/ 	.word	0x00000000
	.align		4
        /*001c*/ 	.word	0xfffffffc


//--------------------- .text.triton_poi_fused_convolution_20 --------------------------
	.section	.text.triton_poi_fused_convolution_20,"ax",@progbits
	.align	128
        .global         triton_poi_fused_convolution_20
        .type           triton_poi_fused_convolution_20,@function
        .size           triton_poi_fused_convolution_20,(.L_x_1 - triton_poi_fused_convolution_20)
        .other          triton_poi_fused_convolution_20,@"STO_CUDA_ENTRY STV_DEFAULT"
triton_poi_fused_convolution_20:
.text.triton_poi_fused_convolution_20:
[----:B------:R-:W-:Y:S01]  /*0000*/  LDC R1, c[0x0][0x28] ;  /* 0x00000a00ff017b82 */ /* 0x000fe20000000800 */
[----:B------:R-:W1:Y:S07]  /*0010*/  S2R R0, SR_TID.X ;  /* 0x0000000000007919 */ /* 0x000e6e0000002100 */
[----:B------:R-:W2:Y:S01]  /*0020*/  LDC.64 R4, c[0x0][0x218] ;  /* 0x00008600ff047b82 */ /* 0x000ea20000000a00 */
[----:B------:R-:W-:Y:S01]  /*0030*/  ULDC.64 UR4, c[0x0][0x208] ;  /* 0x0000820000047ab9 */ /* 0x000fe20000000a00 */
[----:B------:R-:W3:Y:S06]  /*0040*/  S2R R7, SR_CTAID.X ;  /* 0x0000000000077919 */ /* 0x000eec0000002500 */
[----:B------:R-:W4:Y:S01]  /*0050*/  LDC.64 R2, c[0x0][0x210] ;  /* 0x00008400ff027b82 */ /* 0x000f220000000a00 */
[----:B-1----:R-:W-:Y:S01]  /*0060*/  IMAD.SHL.U32 R0, R0, 0x2, RZ ;  /* 0x0000000200007824 */ /* 0x002fe200078e00ff */
[----:B---3--:R-:W-:-:S04]  /*0070*/  SHF.R.S32.HI R6, RZ, 0x16, R7 ;  /* 0x00000016ff067819 */ /* 0x008fc80000011407 */
[----:B------:R-:W-:-:S04]  /*0080*/  LOP3.LUT R0, R0, 0x1fe, RZ, 0xc0, !PT ;  /* 0x000001fe00007812 */ /* 0x000fc800078ec0ff */
[----:B------:R-:W-:Y:S02]  /*0090*/  LEA R7, R7, R0, 0x9 ;  /* 0x0000000007077211 */ /* 0x000fe400078e48ff */
[----:B------:R-:W-:-:S03]  /*00a0*/  SGXT R0, R6, 0x1 ;  /* 0x000000010600781a */ /* 0x000fc60000000200 */
[----:B----4-:R-:W-:Y:S01]  /*00b0*/  IMAD.WIDE R2, R7, 0x4, R2 ;  /* 0x0000000407027825 */ /* 0x010fe200078e0202 */
[----:B------:R-:W-:-:S04]  /*00c0*/  LEA.HI R0, R0, R7, RZ, 0x7 ;  /* 0x0000000700007211 */ /* 0x000fc800078f38ff */
[----:B------:R-:W-:-:S05]  /*00d0*/  LOP3.LUT R0, R0, 0xffffff80, RZ, 0xc0, !PT ;  /* 0xffffff8000007812 */ /* 0x000fca00078ec0ff */
[----:B------:R-:W-:Y:S02]  /*00e0*/  IMAD.IADD R9, R7, 0x1, -R0 ;  /* 0x0000000107097824 */ /* 0x000fe400078e0a00 */
[----:B------:R-:W3:Y:S02]  /*00f0*/  LDG.E.64 R6, desc[UR4][R2.64] ;  /* 0x0000000402067981 */ /* 0x000ee4000c1e1b00 */
[----:B--2---:R-:W-:-:S06]  /*0100*/  IMAD.WIDE R4, R9, 0x4, R4 ;  /* 0x0000000409047825 */ /* 0x004fcc00078e0204 */
[----:B------:R-:W3:Y:S02]  /*0110*/  LDG.E.EL.64 R4, desc[UR4][R4.64] ;  /* 0x0000000404047981 */ /* 0x000ee4000c2e1b00 */
[----:B---3--:R-:W-:Y:S01]  /*0120*/  FADD R6, R6, R4 ;  /* 0x0000000406067221 */ /* 0x008fe20000000000 */
[----:B------:R-:W-:-:S05]  /*0130*/  FADD R7, R7, R5 ;  /* 0x0000000507077221 */ /* 0x000fca0000000000 */
[----:B------:R-:W-:Y:S01]  /*0140*/  STG.E.64 desc[UR4][R2.64], R6 ;  /* 0x0000000602007986 */ /* 0x000fe2000c101b04 */
[----:B------:R-:W-:Y:S05]  /*0150*/  EXIT ;  /* 0x000000000000794d */ /* 0x000fea0003800000 */
.L_x_0:
[----:B------:R-:W-:-:S00]  /*0160*/  BRA `(.L_x_0) ;  /* 0xfffffffc00fc7947 */ /* 0x000fc0000383ffff */
[----:B------:R-:W-:-:S00]  /*0170*/  NOP ;  /* 0x0000000000007918 */ /* 0x000fc00000000000 */
        /* <DEDUP_REMOVED lines=8> */
.L_x_1:


//--------------------- .nv.constant0.triton_poi_fused_convolution_20 --------------------------
	.section	.nv.constant0.triton_poi_fused_convolution_20,"a",@progbits
	.sectionflags	@""
	.align	4
.nv.constant0.triton_poi_fused_convolution_20:
	.zero		548
